	.headerflags	@"EF_CUDA_TEXMODE_UNIFIED EF_CUDA_64BIT_ADDRESS EF_CUDA_ACCELERATORS EF_CUDA_SM90 EF_CUDA_VIRTUAL_SM(EF_CUDA_SM90)"
	.elftype	@"ET_EXEC"


//--------------------- .nv.info                  --------------------------
	.section	.nv.info,"",@"SHT_CUDA_INFO"
	.align	4


	//----- nvinfo : EIATTR_REGCOUNT
	.align		4
        /*0000*/ 	.byte	0x04, 0x2f
        /*0002*/ 	.short	(.L_1 - .L_0)
	.align		4
.L_0:
        /*0004*/ 	.word	index@(triton_poi_fused_convolution_11)
        /*0008*/ 	.word	0x0000001e


	//----- nvinfo : EIATTR_MIN_STACK_SIZE
	.align		4
.L_1:
        /*000c*/ 	.byte	0x04, 0x12
        /*000e*/ 	.short	(.L_3 - .L_2)
	.align		4
.L_2:
        /*0010*/ 	.word	index@(triton_poi_fused_convolution_11)
        /*0014*/ 	.word	0x00000000


	//----- nvinfo : EIATTR_FRAME_SIZE
	.align		4
.L_3:
        /*0018*/ 	.byte	0x04, 0x11
        /*001a*/ 	.short	(.L_5 - .L_4)
	.align		4
.L_4:
        /*001c*/ 	.word	index@(triton_poi_fused_convolution_11)
        /*0020*/ 	.word	0x00000000


	//----- nvinfo : EIATTR_MIN_STACK_SIZE
	.align		4
.L_5:
        /*0024*/ 	.byte	0x04, 0x12
        /*0026*/ 	.short	(.L_7 - .L_6)
	.align		4
.L_6:
        /*0028*/ 	.word	index@(triton_poi_fused_convolution_11)
        /*002c*/ 	.word	0x00000000
.L_7:


//--------------------- .nv.info.triton_poi_fused_convolution_11 --------------------------
	.section	.nv.info.triton_poi_fused_convolution_11,"",@"SHT_CUDA_INFO"
	.sectionflags	@""
	.align	4


	//----- nvinfo : EIATTR_CUDA_API_VERSION
	.align		4
        /*0000*/ 	.byte	0x04, 0x37
        /*0002*/ 	.short	(.L_9 - .L_8)
.L_8:
        /*0004*/ 	.word	0x0000007c


	//----- nvinfo : EIATTR_KPARAM_INFO
	.align		4
.L_9:
        /*0008*/ 	.byte	0x04, 0x17
        /*000a*/ 	.short	(.L_11 - .L_10)
.L_10:
        /*000c*/ 	.word	0x00000000
        /*0010*/ 	.short	0x0003
        /*0012*/ 	.short	0x0014
        /*0014*/ 	.byte	0x00, 0xf0, 0x11, 0x00


	//----- nvinfo : EIATTR_KPARAM_INFO
	.align		4
.L_11:
        /*0018*/ 	.byte	0x04, 0x17
        /*001a*/ 	.short	(.L_13 - .L_12)
.L_12:
        /*001c*/ 	.word	0x00000000
        /*0020*/ 	.short	0x0002
        /*0022*/ 	.short	0x0010
        /*0024*/ 	.byte	0x00, 0xf0, 0x11, 0x00


	//----- nvinfo : EIATTR_KPARAM_INFO
	.align		4
.L_13:
        /*0028*/ 	.byte	0x04, 0x17
        /*002a*/ 	.short	(.L_15 - .L_14)
.L_14:
        /*002c*/ 	.word	0x00000000
        /*0030*/ 	.short	0x0001
        /*0032*/ 	.short	0x0008
        /*0034*/ 	.byte	0x00, 0xf4, 0x21, 0x00


	//----- nvinfo : EIATTR_KPARAM_INFO
	.align		4
.L_15:
        /*0038*/ 	.byte	0x04, 0x17
        /*003a*/ 	.short	(.L_17 - .L_16)
.L_16:
        /*003c*/ 	.word	0x00000000
        /*0040*/ 	.short	0x0000
        /*0042*/ 	.short	0x0000
        /*0044*/ 	.byte	0x00, 0xf4, 0x21, 0x00


	//----- nvinfo : EIATTR_SPARSE_MMA_MASK
	.align		4
.L_17:
        /*0048*/ 	.byte	0x03, 0x50
        /*004a*/ 	.short	0x0000


	//----- nvinfo : EIATTR_MAXREG_COUNT
	.align		4
        /*004c*/ 	.byte	0x03, 0x1b
        /*004e*/ 	.short	0x00ff


	//----- nvinfo : EIATTR_EXIT_INSTR_OFFSETS
	.align		4
        /*0050*/ 	.byte	0x04, 0x1c
        /*0052*/ 	.short	(.L_19 - .L_18)


	//   ....[0]....
.L_18:
        /*0054*/ 	.word	0x000006d0


	//   ....[1]....
        /*0058*/ 	.word	0x00000720


	//----- nvinfo : EIATTR_REQNTID
	.align		4
.L_19:
        /*005c*/ 	.byte	0x04, 0x10
        /*005e*/ 	.short	(.L_21 - .L_20)
.L_20:
        /*0060*/ 	.word	0x00000080
        /*0064*/ 	.word	0x00000001
        /*0068*/ 	.word	0x00000001


	//----- nvinfo : EIATTR_CBANK_PARAM_SIZE
	.align		4
.L_21:
        /*006c*/ 	.byte	0x03, 0x19
        /*006e*/ 	.short	0x0018


	//----- nvinfo : EIATTR_PARAM_CBANK
	.align		4
        /*0070*/ 	.byte	0x04, 0x0a
        /*0072*/ 	.short	(.L_23 - .L_22)
	.align		4
.L_22:
        /*0074*/ 	.word	index@(.nv.constant0.triton_poi_fused_convolution_11)
        /*0078*/ 	.short	0x0210
        /*007a*/ 	.short	0x0018


	//----- nvinfo : EIATTR_SW_WAR
	.align		4
.L_23:
        /*007c*/ 	.byte	0x04, 0x36
        /*007e*/ 	.short	(.L_25 - .L_24)
.L_24:
        /*0080*/ 	.word	0x00000008
.L_25:


//--------------------- .nv.callgraph             --------------------------
	.section	.nv.callgraph,"",@"SHT_CUDA_CALLGRAPH"
	.align	4
	.sectionentsize	8
	.align		4
        /*0000*/ 	.word	0x00000000
	.align		4
        /*0004*/ 	.word	0xffffffff
	.align		4
        /*0008*/ 	.word	0x00000000
	.align		4
        /*000c*/ 	.word	0xfffffffe
	.align		4
        /*0010*/ 	.word	0x00000000
	.align		4
        /*0014*/ 	.word	0xfffffffd
	.align		4
        /*0018*/ 	.word	0x00000000
	.align		4
        /*001c*/ 	.word	0xfffffffc


//--------------------- .text.triton_poi_fused_convolution_11 --------------------------
	.section	.text.triton_poi_fused_convolution_11,"ax",@progbits
	.sectionflags	@"SHF_BARRIERS=1"
	.align	128
        .global         triton_poi_fused_convolution_11
        .type           triton_poi_fused_convolution_11,@function
        .size           triton_poi_fused_convolution_11,(.L_x_1 - triton_poi_fused_convolution_11)
        .other          triton_poi_fused_convolution_11,@"STO_CUDA_ENTRY STV_DEFAULT"
triton_poi_fused_convolution_11:
.text.triton_poi_fused_convolution_11:
[----:B------:R-:W0:Y:S01]  /*0000*/  LDC R1, c[0x0][0x28] ;  /* 0x00000a00ff017b82 */ /* 0x000e220000000800 */
[----:B------:R-:W1:Y:S07]  /*0010*/  S2R R19, SR_CTAID.Z ;  /* 0x0000000000137919 */ /* 0x000e6e0000002700 */
[----:B------:R-:W1:Y:S01]  /*0020*/  S2UR UR4, SR_CTAID.Y ;  /* 0x00000000000479c3 */ /* 0x000e620000002600 */
[----:B------:R-:W-:Y:S01]  /*0030*/  IMAD.MOV.U32 R14, RZ, RZ, RZ ;  /* 0x000000ffff0e7224 */ /* 0x000fe200078e00ff */
[----:B------:R-:W-:Y:S01]  /*0040*/  ULDC.64 UR6, c[0x0][0x208] ;  /* 0x0000820000067ab9 */ /* 0x000fe20000000a00 */
[----:B------:R-:W2:Y:S01]  /*0050*/  S2R R15, SR_CTAID.X ;  /* 0x00000000000f7919 */ /* 0x000ea20000002500 */
[----:B------:R-:W3:Y:S04]  /*0060*/  S2R R18, SR_TID.X ;  /* 0x0000000000127919 */ /* 0x000ee80000002100 */
[----:B------:R-:W1:Y:S08]  /*0070*/  LDC R0, c[0x0][0x10] ;  /* 0x00000400ff007b82 */ /* 0x000e700000000800 */
[----:B------:R-:W4:Y:S01]  /*0080*/  LDC.64 R16, c[0x0][0x210] ;  /* 0x00008400ff107b82 */ /* 0x000f220000000a00 */
[----:B-1----:R-:W-:-:S02]  /*0090*/  IMAD R19, R19, R0, UR4 ;  /* 0x0000000413137e24 */ /* 0x002fc4000f8e0200 */
[----:B--2---:R-:W-:Y:S02]  /*00a0*/  IMAD.SHL.U32 R15, R15, 0x10, RZ ;  /* 0x000000100f0f7824 */ /* 0x004fe400078e00ff */
[----:B------:R-:W-:Y:S01]  /*00b0*/  IMAD.SHL.U32 R19, R19, 0x40, RZ ;  /* 0x0000004013137824 */ /* 0x000fe200078e00ff */
[----:B---3--:R-:W-:Y:S02]  /*00c0*/  SHF.R.U32.HI R0, RZ, 0x4, R18 ;  /* 0x00000004ff007819 */ /* 0x008fe40000011612 */
[----:B------:R-:W-:Y:S02]  /*00d0*/  LOP3.LUT R4, R15, 0xf, R18, 0xf8, !PT ;  /* 0x0000000f0f047812 */ /* 0x000fe400078ef812 */
[----:B------:R-:W-:Y:S02]  /*00e0*/  SGXT.U32 R0, R0, 0x3 ;  /* 0x000000030000781a */ /* 0x000fe40000000000 */
[----:B------:R-:W-:Y:S02]  /*00f0*/  ISETP.GE.AND P0, PT, R4, 0x9, PT ;  /* 0x000000090400780c */ /* 0x000fe40003f06270 */
[----:B------:R-:W-:-:S02]  /*0100*/  LOP3.LUT R3, R19, 0x8, R0, 0xfe, !PT ;  /* 0x0000000813037812 */ /* 0x000fc400078efe00 */
[----:B------:R-:W-:Y:S02]  /*0110*/  LOP3.LUT R2, R19, R0, RZ, 0xfc, !PT ;  /* 0x0000000013027212 */ /* 0x000fe400078efcff */
[C---:B------:R-:W-:Y:S01]  /*0120*/  ISETP.LT.AND P2, PT, R3.reuse, 0x10000, !P0 ;  /* 0x000100000300780c */ /* 0x040fe20004741270 */
[--C-:B------:R-:W-:Y:S01]  /*0130*/  IMAD R3, R3, 0x9, R4.reuse ;  /* 0x0000000903037824 */ /* 0x100fe200078e0204 */
[----:B------:R-:W-:Y:S01]  /*0140*/  LOP3.LUT R6, R19, 0x10, R0, 0xfe, !PT ;  /* 0x0000001013067812 */ /* 0x000fe200078efe00 */
[C---:B------:R-:W-:Y:S01]  /*0150*/  IMAD R5, R2.reuse, 0x9, R4 ;  /* 0x0000000902057824 */ /* 0x040fe200078e0204 */
[----:B------:R-:W-:Y:S02]  /*0160*/  LOP3.LUT R7, R19, 0x18, R0, 0xfe, !PT ;  /* 0x0000001813077812 */ /* 0x000fe400078efe00 */
[----:B------:R-:W-:Y:S01]  /*0170*/  ISETP.LT.AND P1, PT, R2, 0x10000, !P0 ;  /* 0x000100000200780c */ /* 0x000fe20004721270 */
[----:B----4-:R-:W-:Y:S01]  /*0180*/  IMAD.WIDE R2, R3, 0x4, R16 ;  /* 0x0000000403027825 */ /* 0x010fe200078e0210 */
[----:B------:R-:W-:-:S02]  /*0190*/  ISETP.LT.AND P6, PT, R6, 0x10000, !P0 ;  /* 0x000100000600780c */ /* 0x000fc400047c1270 */
[----:B------:R-:W-:Y:S02]  /*01a0*/  LOP3.LUT R8, R19, 0x20, R0, 0xfe, !PT ;  /* 0x0000002013087812 */ /* 0x000fe400078efe00 */
[----:B------:R-:W-:Y:S01]  /*01b0*/  ISETP.LT.AND P5, PT, R7, 0x10000, !P0 ;  /* 0x000100000700780c */ /* 0x000fe200047a1270 */
[----:B------:R1:W2:Y:S01]  /*01c0*/  @P2 LDG.E.EL R14, desc[UR6][R2.64] ;  /* 0x00000006020e2981 */ /* 0x0002a2000c2e1900 */
[----:B------:R-:W-:Y:S02]  /*01d0*/  LOP3.LUT R4, R19, 0x28, R0, 0xfe, !PT ;  /* 0x0000002813047812 */ /* 0x000fe400078efe00 */
[----:B------:R-:W-:Y:S02]  /*01e0*/  LOP3.LUT R6, R19, 0x30, R0, 0xfe, !PT ;  /* 0x0000003013067812 */ /* 0x000fe400078efe00 */
[----:B------:R-:W-:Y:S02]  /*01f0*/  LOP3.LUT R7, R19, 0x38, R0, 0xfe, !PT ;  /* 0x0000003813077812 */ /* 0x000fe400078efe00 */
[----:B------:R-:W-:-:S02]  /*0200*/  ISETP.LT.AND P4, PT, R8, 0x10000, !P0 ;  /* 0x000100000800780c */ /* 0x000fc40004781270 */
[----:B------:R-:W-:Y:S02]  /*0210*/  ISETP.LT.AND P3, PT, R4, 0x10000, !P0 ;  /* 0x000100000400780c */ /* 0x000fe40004761270 */
[----:B------:R-:W-:Y:S02]  /*0220*/  ISETP.LT.AND P2, PT, R6, 0x10000, !P0 ;  /* 0x000100000600780c */ /* 0x000fe40004741270 */
[----:B------:R-:W-:Y:S01]  /*0230*/  ISETP.LT.AND P0, PT, R7, 0x10000, !P0 ;  /* 0x000100000700780c */ /* 0x000fe20004701270 */
[C---:B------:R-:W-:Y:S02]  /*0240*/  VIADD R7, R5.reuse, 0x90 ;  /* 0x0000009005077836 */ /* 0x040fe40000000000 */
[C---:B------:R-:W-:Y:S02]  /*0250*/  VIADD R9, R5.reuse, 0xd8 ;  /* 0x000000d805097836 */ /* 0x040fe40000000000 */
[C---:B------:R-:W-:Y:S02]  /*0260*/  VIADD R11, R5.reuse, 0x120 ;  /* 0x00000120050b7836 */ /* 0x040fe40000000000 */
[----:B------:R-:W-:-:S02]  /*0270*/  VIADD R13, R5, 0x168 ;  /* 0x00000168050d7836 */ /* 0x000fc40000000000 */
[C---:B------:R-:W-:Y:S02]  /*0280*/  VIADD R23, R5.reuse, 0x1b0 ;  /* 0x000001b005177836 */ /* 0x040fe40000000000 */
[C---:B------:R-:W-:Y:S02]  /*0290*/  VIADD R25, R5.reuse, 0x1f8 ;  /* 0x000001f805197836 */ /* 0x040fe40000000000 */
[----:B-1----:R-:W-:-:S04]  /*02a0*/  IMAD.WIDE R2, R5, 0x4, R16 ;  /* 0x0000000405027825 */ /* 0x002fc800078e0210 */
[----:B------:R-:W-:-:S04]  /*02b0*/  IMAD.WIDE R4, R7, 0x4, R16 ;  /* 0x0000000407047825 */ /* 0x000fc800078e0210 */
[----:B------:R-:W-:-:S04]  /*02c0*/  IMAD.WIDE R6, R9, 0x4, R16 ;  /* 0x0000000409067825 */ /* 0x000fc800078e0210 */
[----:B------:R-:W-:Y:S01]  /*02d0*/  IMAD.WIDE R8, R11, 0x4, R16 ;  /* 0x000000040b087825 */ /* 0x000fe200078e0210 */
[----:B------:R-:W-:-:S03]  /*02e0*/  CS2R R20, SRZ ;  /* 0x0000000000147805 */ /* 0x000fc6000001ff00 */
[----:B------:R-:W-:-:S03]  /*02f0*/  IMAD.WIDE R10, R13, 0x4, R16 ;  /* 0x000000040d0a7825 */ /* 0x000fc600078e0210 */
[----:B------:R1:W3:Y:S01]  /*0300*/  @P6 LDG.E.EL R20, desc[UR6][R4.64] ;  /* 0x0000000604146981 */ /* 0x0002e2000c2e1900 */
[--C-:B------:R-:W-:Y:S01]  /*0310*/  IMAD.WIDE R12, R23, 0x4, R16.reuse ;  /* 0x00000004170c7825 */ /* 0x100fe200078e0210 */
[----:B------:R-:W-:Y:S02]  /*0320*/  CS2R R22, SRZ ;  /* 0x0000000000167805 */ /* 0x000fe4000001ff00 */
[----:B------:R-:W4:Y:S01]  /*0330*/  @P5 LDG.E.EL R21, desc[UR6][R6.64] ;  /* 0x0000000606155981 */ /* 0x000f22000c2e1900 */
[----:B------:R-:W-:Y:S01]  /*0340*/  IMAD.WIDE R16, R25, 0x4, R16 ;  /* 0x0000000419107825 */ /* 0x000fe200078e0210 */
[----:B------:R-:W-:Y:S02]  /*0350*/  CS2R R24, SRZ ;  /* 0x0000000000187805 */ /* 0x000fe4000001ff00 */
[----:B------:R-:W5:Y:S01]  /*0360*/  @P4 LDG.E.EL R22, desc[UR6][R8.64] ;  /* 0x0000000608164981 */ /* 0x000f62000c2e1900 */
[----:B------:R-:W-:-:S03]  /*0370*/  IMAD.MOV.U32 R26, RZ, RZ, RZ ;  /* 0x000000ffff1a7224 */ /* 0x000fc600078e00ff */
[----:B------:R-:W5:Y:S04]  /*0380*/  @P3 LDG.E.EL R24, desc[UR6][R10.64] ;  /* 0x000000060a183981 */ /* 0x000f68000c2e1900 */
[----:B------:R1:W5:Y:S04]  /*0390*/  @P2 LDG.E.EL R23, desc[UR6][R12.64] ;  /* 0x000000060c172981 */ /* 0x000368000c2e1900 */
[----:B------:R1:W5:Y:S04]  /*03a0*/  @P1 LDG.E.EL R26, desc[UR6][R2.64] ;  /* 0x00000006021a1981 */ /* 0x000368000c2e1900 */
[----:B------:R-:W5:Y:S01]  /*03b0*/  @P0 LDG.E.EL R25, desc[UR6][R16.64] ;  /* 0x0000000610190981 */ /* 0x000f62000c2e1900 */
[----:B------:R-:W1:Y:S01]  /*03c0*/  S2R R27, SR_TID.X ;  /* 0x00000000001b7919 */ /* 0x000e620000002100 */
[----:B------:R-:W1:Y:S01]  /*03d0*/  S2UR UR5, SR_CgaCtaId ;  /* 0x00000000000579c3 */ /* 0x000e620000008800 */
[----:B------:R-:W-:Y:S01]  /*03e0*/  UMOV UR4, 0x400 ;  /* 0x0000040000047882 */ /* 0x000fe20000000000 */
[----:B-1----:R-:W-:Y:S01]  /*03f0*/  IMAD.SHL.U32 R4, R27, 0x40, RZ ;  /* 0x000000401b047824 */ /* 0x002fe200078e00ff */
[----:B------:R-:W-:-:S04]  /*0400*/  SHF.R.U32.HI R5, RZ, 0x4, R27 ;  /* 0x00000004ff057819 */ /* 0x000fc8000001161b */
[----:B------:R-:W-:Y:S02]  /*0410*/  SGXT.U32 R5, R5, 0x3 ;  /* 0x000000030505781a */ /* 0x000fe40000000000 */
[----:B------:R-:W-:Y:S01]  /*0420*/  LOP3.LUT R4, R4, 0x3c0, RZ, 0xc0, !PT ;  /* 0x000003c004047812 */ /* 0x000fe200078ec0ff */
[----:B0-----:R-:W-:-:S03]  /*0430*/  UPRMT UR4, UR5, 0x654, UR4 ;  /* 0x0000065405047896 */ /* 0x001fc60008000004 */
[----:B------:R-:W-:-:S04]  /*0440*/  LOP3.LUT R5, R4, R5, RZ, 0xfc, !PT ;  /* 0x0000000504057212 */ /* 0x000fc800078efcff */
[----:B------:R-:W-:-:S04]  /*0450*/  LEA.HI R5, R4, R5, RZ, 0x1c ;  /* 0x0000000504057211 */ /* 0x000fc800078fe0ff */
[----:B------:R-:W-:Y:S01]  /*0460*/  LEA R13, R5, UR4, 0x2 ;  /* 0x00000004050d7c11 */ /* 0x000fe2000f8e10ff */
[----:B------:R-:W-:Y:S01]  /*0470*/  IMAD.SHL.U32 R8, R27, 0x4, RZ ;  /* 0x000000041b087824 */ /* 0x000fe200078e00ff */
[----:B------:R-:W-:-:S04]  /*0480*/  SHF.R.U32.HI R2, RZ, 0x2, R27 ;  /* 0x00000002ff027819 */ /* 0x000fc8000001161b */
[----:B------:R-:W-:Y:S02]  /*0490*/  LOP3.LUT R8, R8, 0x1fc, RZ, 0xc0, !PT ;  /* 0x000001fc08087812 */ /* 0x000fe400078ec0ff */
[----:B------:R-:W-:-:S05]  /*04a0*/  LOP3.LUT R3, R2, 0x1c, RZ, 0xc0, !PT ;  /* 0x0000001c02037812 */ /* 0x000fca00078ec0ff */
[----:B------:R-:W-:-:S05]  /*04b0*/  IMAD.IADD R3, R8, 0x1, R3 ;  /* 0x0000000108037824 */ /* 0x000fca00078e0203 */
[----:B------:R-:W-:Y:S01]  /*04c0*/  LEA R4, R3, UR4, 0x2 ;  /* 0x0000000403047c11 */ /* 0x000fe2000f8e10ff */
[----:B------:R-:W-:Y:S01]  /*04d0*/  IMAD.SHL.U32 R18, R18, 0x4, RZ ;  /* 0x0000000412127824 */ /* 0x000fe200078e00ff */
[----:B------:R-:W0:Y:S04]  /*04e0*/  LDC.64 R2, c[0x0][0x218] ;  /* 0x00008600ff027b82 */ /* 0x000e280000000a00 */
[----:B------:R-:W-:-:S04]  /*04f0*/  LOP3.LUT R18, R19, 0x3c, R18, 0xf8, !PT ;  /* 0x0000003c13127812 */ /* 0x000fc800078ef812 */
[----:B------:R-:W-:-:S04]  /*0500*/  SHF.R.S32.HI R9, RZ, 0x1f, R18 ;  /* 0x0000001fff097819 */ /* 0x000fc80000011412 */
[----:B------:R-:W-:-:S04]  /*0510*/  LEA.HI R9, R9, R18, RZ, 0x8 ;  /* 0x0000001209097211 */ /* 0x000fc800078f40ff */
[----:B------:R-:W-:Y:S02]  /*0520*/  LOP3.LUT R11, R9, 0xffffff00, RZ, 0xc0, !PT ;  /* 0xffffff00090b7812 */ /* 0x000fe400078ec0ff */
[----:B------:R-:W-:Y:S02]  /*0530*/  LOP3.LUT R12, R8, 0x200, RZ, 0xfc, !PT ;  /* 0x00000200080c7812 */ /* 0x000fe400078efcff */
[----:B------:R-:W-:Y:S01]  /*0540*/  SHF.R.S32.HI R10, RZ, 0x8, R9 ;  /* 0x00000008ff0a7819 */ /* 0x000fe20000011409 */
[C---:B------:R-:W-:Y:S01]  /*0550*/  IMAD.IADD R11, R18.reuse, 0x1, -R11 ;  /* 0x00000001120b7824 */ /* 0x040fe200078e0a0b */
[----:B------:R-:W-:Y:S02]  /*0560*/  ISETP.GE.AND P0, PT, R18, 0x10000, PT ;  /* 0x000100001200780c */ /* 0x000fe40003f06270 */
[----:B------:R-:W-:Y:S02]  /*0570*/  LOP3.LUT R9, R15, R0, RZ, 0xfc, !PT ;  /* 0x000000000f097212 */ /* 0x000fe400078efcff */
[----:B------:R-:W-:-:S02]  /*0580*/  LOP3.LUT R0, R15, 0x8, R0, 0xfe, !PT ;  /* 0x000000080f007812 */ /* 0x000fc400078efe00 */
[----:B------:R-:W-:Y:S01]  /*0590*/  SHF.R.U32.HI R12, RZ, 0x4, R12 ;  /* 0x00000004ff0c7819 */ /* 0x000fe2000001160c */
[----:B------:R-:W-:Y:S01]  /*05a0*/  IMAD R10, R10, 0x900, R11 ;  /* 0x000009000a0a7824 */ /* 0x000fe200078e020b */
[C---:B------:R-:W-:Y:S02]  /*05b0*/  ISETP.LT.AND P1, PT, R9.reuse, 0x9, !P0 ;  /* 0x000000090900780c */ /* 0x040fe40004721270 */
[----:B------:R-:W-:Y:S02]  /*05c0*/  ISETP.LT.AND P0, PT, R0, 0x9, !P0 ;  /* 0x000000090000780c */ /* 0x000fe40004701270 */
[----:B------:R-:W-:Y:S01]  /*05d0*/  LOP3.LUT R11, R12, 0x3c, RZ, 0xc0, !PT ;  /* 0x0000003c0c0b7812 */ /* 0x000fe200078ec0ff */
[----:B------:R-:W-:-:S04]  /*05e0*/  IMAD R9, R9, 0x100, R10 ;  /* 0x0000010009097824 */ /* 0x000fc800078e020a */
[----:B------:R-:W-:Y:S02]  /*05f0*/  IMAD.IADD R11, R8, 0x1, R11 ;  /* 0x00000001080b7824 */ /* 0x000fe400078e020b */
[----:B0-----:R-:W-:-:S03]  /*0600*/  IMAD.WIDE R8, R9, 0x4, R2 ;  /* 0x0000000409087825 */ /* 0x001fc600078e0202 */
[----:B------:R-:W-:Y:S01]  /*0610*/  LEA R11, R11, UR4, 0x2 ;  /* 0x000000040b0b7c11 */ /* 0x000fe2000f8e10ff */
[----:B--2---:R-:W-:Y:S04]  /*0620*/  STS [R13+0x20], R14 ;  /* 0x0000200e0d007388 */ /* 0x004fe80000000800 */
[----:B---3--:R-:W-:Y:S04]  /*0630*/  STS [R13+0x40], R20 ;  /* 0x000040140d007388 */ /* 0x008fe80000000800 */
[----:B----4-:R-:W-:Y:S04]  /*0640*/  STS [R13+0x60], R21 ;  /* 0x000060150d007388 */ /* 0x010fe80000000800 */
[----:B-----5:R-:W-:Y:S04]  /*0650*/  STS [R13+0x80], R22 ;  /* 0x000080160d007388 */ /* 0x020fe80000000800 */
[----:B------:R-:W-:Y:S04]  /*0660*/  STS [R13+0xa0], R24 ;  /* 0x0000a0180d007388 */ /* 0x000fe80000000800 */
[----:B------:R-:W-:Y:S04]  /*0670*/  STS [R13+0xc0], R23 ;  /* 0x0000c0170d007388 */ /* 0x000fe80000000800 */
[----:B------:R-:W-:Y:S04]  /*0680*/  STS [R13], R26 ;  /* 0x0000001a0d007388 */ /* 0x000fe80000000800 */
[----:B------:R-:W-:Y:S01]  /*0690*/  STS [R13+0xe0], R25 ;  /* 0x0000e0190d007388 */ /* 0x000fe20000000800 */
[----:B------:R-:W-:Y:S06]  /*06a0*/  BAR.SYNC.DEFER_BLOCKING 0x0 ;  /* 0x0000000000007b1d */ /* 0x000fec0000010000 */
[----:B------:R-:W0:Y:S04]  /*06b0*/  LDS.128 R4, [R4] ;  /* 0x0000000004047984 */ /* 0x000e280000000c00 */
[----:B0-----:R0:W-:Y:S02]  /*06c0*/  @P1 STG.E.128 desc[UR6][R8.64], R4 ;  /* 0x0000000408001986 */ /* 0x0011e4000c101d06 */
[----:B0-----:R-:W-:Y:S05]  /*06d0*/  @!P0 EXIT ;  /* 0x000000000000894d */ /* 0x001fea0003800000 */
[----:B------:R-:W1:Y:S01]  /*06e0*/  LDS.128 R12, [R11+0x800] ;  /* 0x000800000b0c7984 */ /* 0x000e620000000c00 */
[----:B0-----:R-:W-:-:S04]  /*06f0*/  IMAD R5, R0, 0x100, R10 ;  /* 0x0000010000057824 */ /* 0x001fc800078e020a */
[----:B------:R-:W-:-:S05]  /*0700*/  IMAD.WIDE R2, R5, 0x4, R2 ;  /* 0x0000000405027825 */ /* 0x000fca00078e0202 */
[----:B-1----:R-:W-:Y:S01]  /*0710*/  STG.E.128 desc[UR6][R2.64], R12 ;  /* 0x0000000c02007986 */ /* 0x002fe2000c101d06 */
[----:B------:R-:W-:Y:S05]  /*0720*/  EXIT ;  /* 0x000000000000794d */ /* 0x000fea0003800000 */
.L_x_0:
[----:B------:R-:W-:-:S00]  /*0730*/  BRA `(.L_x_0) ;  /* 0xfffffffc00fc7947 */ /* 0x000fc0000383ffff */
[----:B------:R-:W-:-:S00]  /*0740*/  NOP ;  /* 0x0000000000007918 */ /* 0x000fc00000000000 */
        /* <DEDUP_REMOVED lines=11> */
.L_x_1:


//--------------------- .nv.shared.triton_poi_fused_convolution_11 --------------------------
	.section	.nv.shared.triton_poi_fused_convolution_11,"aw",@nobits
	.sectionflags	@""
	.align	16
	.zero		1024


//--------------------- .nv.constant0.triton_poi_fused_convolution_11 --------------------------
	.section	.nv.constant0.triton_poi_fused_convolution_11,"a",@progbits
	.sectionflags	@""
	.align	4
.nv.constant0.triton_poi_fused_convolution_11:
	.zero		552
